	.headerflags	@"EF_CUDA_TEXMODE_UNIFIED EF_CUDA_64BIT_ADDRESS EF_CUDA_ACCELERATORS EF_CUDA_SM90 EF_CUDA_VIRTUAL_SM(EF_CUDA_SM90)"
	.elftype	@"ET_EXEC"


//--------------------- .nv.info                  --------------------------
	.section	.nv.info,"",@"SHT_CUDA_INFO"
	.align	4


	//----- nvinfo : EIATTR_REGCOUNT
	.align		4
        /*0000*/ 	.byte	0x04, 0x2f
        /*0002*/ 	.short	(.L_1 - .L_0)
	.align		4
.L_0:
        /*0004*/ 	.word	index@(triton_poi_fused_max_pool2d_with_indices_49)
        /*0008*/ 	.word	0x00000012


	//----- nvinfo : EIATTR_MIN_STACK_SIZE
	.align		4
.L_1:
        /*000c*/ 	.byte	0x04, 0x12
        /*000e*/ 	.short	(.L_3 - .L_2)
	.align		4
.L_2:
        /*0010*/ 	.word	index@(triton_poi_fused_max_pool2d_with_indices_49)
        /*0014*/ 	.word	0x00000000


	//----- nvinfo : EIATTR_FRAME_SIZE
	.align		4
.L_3:
        /*0018*/ 	.byte	0x04, 0x11
        /*001a*/ 	.short	(.L_5 - .L_4)
	.align		4
.L_4:
        /*001c*/ 	.word	index@(triton_poi_fused_max_pool2d_with_indices_49)
        /*0020*/ 	.word	0x00000000


	//----- nvinfo : EIATTR_MIN_STACK_SIZE
	.align		4
.L_5:
        /*0024*/ 	.byte	0x04, 0x12
        /*0026*/ 	.short	(.L_7 - .L_6)
	.align		4
.L_6:
        /*0028*/ 	.word	index@(triton_poi_fused_max_pool2d_with_indices_49)
        /*002c*/ 	.word	0x00000000
.L_7:


//--------------------- .nv.info.triton_poi_fused_max_pool2d_with_indices_49 --------------------------
	.section	.nv.info.triton_poi_fused_max_pool2d_with_indices_49,"",@"SHT_CUDA_INFO"
	.sectionflags	@""
	.align	4


	//----- nvinfo : EIATTR_CUDA_API_VERSION
	.align		4
        /*0000*/ 	.byte	0x04, 0x37
        /*0002*/ 	.short	(.L_9 - .L_8)
.L_8:
        /*0004*/ 	.word	0x0000007c


	//----- nvinfo : EIATTR_KPARAM_INFO
	.align		4
.L_9:
        /*0008*/ 	.byte	0x04, 0x17
        /*000a*/ 	.short	(.L_11 - .L_10)
.L_10:
        /*000c*/ 	.word	0x00000000
        /*0010*/ 	.short	0x0003
        /*0012*/ 	.short	0x0018
        /*0014*/ 	.byte	0x00, 0xf0, 0x11, 0x00


	//----- nvinfo : EIATTR_KPARAM_INFO
	.align		4
.L_11:
        /*0018*/ 	.byte	0x04, 0x17
        /*001a*/ 	.short	(.L_13 - .L_12)
.L_12:
        /*001c*/ 	.word	0x00000000
        /*0020*/ 	.short	0x0002
        /*0022*/ 	.short	0x0010
        /*0024*/ 	.byte	0x00, 0xf4, 0x21, 0x00


	//----- nvinfo : EIATTR_KPARAM_INFO
	.align		4
.L_13:
        /*0028*/ 	.byte	0x04, 0x17
        /*002a*/ 	.short	(.L_15 - .L_14)
.L_14:
        /*002c*/ 	.word	0x00000000
        /*0030*/ 	.short	0x0001
        /*0032*/ 	.short	0x0008
        /*0034*/ 	.byte	0x00, 0xf4, 0x21, 0x00


	//----- nvinfo : EIATTR_KPARAM_INFO
	.align		4
.L_15:
        /*0038*/ 	.byte	0x04, 0x17
        /*003a*/ 	.short	(.L_17 - .L_16)
.L_16:
        /*003c*/ 	.word	0x00000000
        /*0040*/ 	.short	0x0000
        /*0042*/ 	.short	0x0000
        /*0044*/ 	.byte	0x00, 0xf4, 0x21, 0x00


	//----- nvinfo : EIATTR_SPARSE_MMA_MASK
	.align		4
.L_17:
        /*0048*/ 	.byte	0x03, 0x50
        /*004a*/ 	.short	0x0000


	//----- nvinfo : EIATTR_MAXREG_COUNT
	.align		4
        /*004c*/ 	.byte	0x03, 0x1b
        /*004e*/ 	.short	0x00ff


	//----- nvinfo : EIATTR_EXIT_INSTR_OFFSETS
	.align		4
        /*0050*/ 	.byte	0x04, 0x1c
        /*0052*/ 	.short	(.L_19 - .L_18)


	//   ....[0]....
.L_18:
        /*0054*/ 	.word	0x000002d0


	//   ....[1]....
        /*0058*/ 	.word	0x000002f0


	//----- nvinfo : EIATTR_REQNTID
	.align		4
.L_19:
        /*005c*/ 	.byte	0x04, 0x10
        /*005e*/ 	.short	(.L_21 - .L_20)
.L_20:
        /*0060*/ 	.word	0x00000080
        /*0064*/ 	.word	0x00000001
        /*0068*/ 	.word	0x00000001


	//----- nvinfo : EIATTR_CBANK_PARAM_SIZE
	.align		4
.L_21:
        /*006c*/ 	.byte	0x03, 0x19
        /*006e*/ 	.short	0x001c


	//----- nvinfo : EIATTR_PARAM_CBANK
	.align		4
        /*0070*/ 	.byte	0x04, 0x0a
        /*0072*/ 	.short	(.L_23 - .L_22)
	.align		4
.L_22:
        /*0074*/ 	.word	index@(.nv.constant0.triton_poi_fused_max_pool2d_with_indices_49)
        /*0078*/ 	.short	0x0210
        /*007a*/ 	.short	0x001c


	//----- nvinfo : EIATTR_SW_WAR
	.align		4
.L_23:
        /*007c*/ 	.byte	0x04, 0x36
        /*007e*/ 	.short	(.L_25 - .L_24)
.L_24:
        /*0080*/ 	.word	0x00000008
.L_25:


//--------------------- .nv.callgraph             --------------------------
	.section	.nv.callgraph,"",@"SHT_CUDA_CALLGRAPH"
	.align	4
	.sectionentsize	8
	.align		4
        /*0000*/ 	.word	0x00000000
	.align		4
        /*0004*/ 	.word	0xffffffff
	.align		4
        /*0008*/ 	.word	0x00000000
	.align		4
        /*000c*/ 	.word	0xfffffffe
	.align		4
        /*0010*/ 	.word	0x00000000
	.align		4
        /*0014*/ 	.word	0xfffffffd
	.align		4
        /*0018*/ 	.word	0x00000000
	.align		4
        /*001c*/ 	.word	0xfffffffc


//--------------------- .text.triton_poi_fused_max_pool2d_with_indices_49 --------------------------
	.section	.text.triton_poi_fused_max_pool2d_with_indices_49,"ax",@progbits
	.align	128
        .global         triton_poi_fused_max_pool2d_with_indices_49
        .type           triton_poi_fused_max_pool2d_with_indices_49,@function
        .size           triton_poi_fused_max_pool2d_with_indices_49,(.L_x_1 - triton_poi_fused_max_pool2d_with_indices_49)
        .other          triton_poi_fused_max_pool2d_with_indices_49,@"STO_CUDA_ENTRY STV_DEFAULT"
triton_poi_fused_max_pool2d_with_indices_49:
.text.triton_poi_fused_max_pool2d_with_indices_49:
[----:B------:R-:W0:Y:S02]  /*0000*/  LDC R1, c[0x0][0x28] ;  /* 0x00000a00ff017b82 */ /* 0x000e240000000800 */
[----:B------:R-:W1:Y:S01]  /*0010*/  S2R R0, SR_TID.X ;  /* 0x0000000000007919 */ /* 0x000e620000002100 */
[----:B------:R-:W2:Y:S01]  /*0020*/  LDC.64 R2, c[0x0][0x210] ;  /* 0x00008400ff027b82 */ /* 0x000ea20000000a00 */
[----:B------:R-:W-:Y:S01]  /*0030*/  IMAD.MOV.U32 R15, RZ, RZ, RZ ;  /* 0x000000ffff0f7224 */ /* 0x000fe200078e00ff */
[----:B------:R-:W-:Y:S01]  /*0040*/  ULDC.64 UR4, c[0x0][0x208] ;  /* 0x0000820000047ab9 */ /* 0x000fe20000000a00 */
[----:B------:R-:W3:Y:S01]  /*0050*/  S2R R11, SR_CTAID.X ;  /* 0x00000000000b7919 */ /* 0x000ee20000002500 */
[----:B------:R-:W-:Y:S01]  /*0060*/  IMAD.MOV.U32 R10, RZ, RZ, RZ ;  /* 0x000000ffff0a7224 */ /* 0x000fe200078e00ff */
[----:B------:R-:W-:Y:S01]  /*0070*/  ULDC.64 UR6, c[0x0][0x220] ;  /* 0x0000880000067ab9 */ /* 0x000fe20000000a00 */
[----:B-1----:R-:W-:-:S05]  /*0080*/  LOP3.LUT R0, R0, 0x7f, RZ, 0xc0, !PT ;  /* 0x0000007f00007812 */ /* 0x002fca00078ec0ff */
[----:B---3--:R-:W-:-:S05]  /*0090*/  IMAD R11, R11, 0x80, R0 ;  /* 0x000000800b0b7824 */ /* 0x008fca00078e0200 */
[C---:B------:R-:W-:Y:S02]  /*00a0*/  LEA.HI R0, R11.reuse, R11, RZ, 0x1 ;  /* 0x0000000b0b007211 */ /* 0x040fe400078f08ff */
[----:B------:R-:W-:Y:S02]  /*00b0*/  ISETP.GE.AND P0, PT, R11, 0x400, PT ;  /* 0x000004000b00780c */ /* 0x000fe40003f06270 */
[C---:B------:R-:W-:Y:S01]  /*00c0*/  LOP3.LUT R4, R0.reuse, 0x7ffffffe, RZ, 0xc0, !PT ;  /* 0x7ffffffe00047812 */ /* 0x040fe200078ec0ff */
[----:B------:R-:W-:-:S04]  /*00d0*/  IMAD.SHL.U32 R0, R0, 0x4, RZ ;  /* 0x0000000400007824 */ /* 0x000fc800078e00ff */
[----:B------:R-:W-:Y:S01]  /*00e0*/  IMAD.IADD R4, R11, 0x1, -R4 ;  /* 0x000000010b047824 */ /* 0x000fe200078e0a04 */
[----:B------:R-:W-:Y:S01]  /*00f0*/  LOP3.LUT R5, R0, 0xfffffff8, RZ, 0xc0, !PT ;  /* 0xfffffff800057812 */ /* 0x000fe200078ec0ff */
[----:B------:R-:W-:-:S04]  /*0100*/  IMAD.MOV.U32 R0, RZ, RZ, RZ ;  /* 0x000000ffff007224 */ /* 0x000fc800078e00ff */
[----:B------:R-:W-:-:S04]  /*0110*/  IMAD R9, R4, 0x2, R5 ;  /* 0x0000000204097824 */ /* 0x000fc800078e0205 */
[----:B--2---:R-:W-:-:S04]  /*0120*/  IMAD.WIDE R4, R9, 0x4, R2 ;  /* 0x0000000409047825 */ /* 0x004fc800078e0202 */
[----:B------:R-:W-:Y:S01]  /*0130*/  VIADD R7, R9, 0x4 ;  /* 0x0000000409077836 */ /* 0x000fe20000000000 */
[----:B------:R-:W2:Y:S04]  /*0140*/  @!P0 LDG.E.EL R0, desc[UR4][R4.64] ;  /* 0x0000000404008981 */ /* 0x000ea8000c2e1900 */
[----:B------:R-:W2:Y:S01]  /*0150*/  @!P0 LDG.E.EL R15, desc[UR4][R4.64+0x4] ;  /* 0x00000404040f8981 */ /* 0x000ea2000c2e1900 */
[----:B------:R-:W-:-:S04]  /*0160*/  IMAD.WIDE R6, R7, 0x4, R2 ;  /* 0x0000000407067825 */ /* 0x000fc800078e0202 */
[----:B------:R-:W-:Y:S01]  /*0170*/  VIADD R9, R9, 0x5 ;  /* 0x0000000509097836 */ /* 0x000fe20000000000 */
[----:B------:R-:W3:Y:S01]  /*0180*/  @!P0 LDG.E.EL R10, desc[UR4][R6.64] ;  /* 0x00000004060a8981 */ /* 0x000ee2000c2e1900 */
[----:B------:R-:W-:Y:S02]  /*0190*/  IMAD.MOV.U32 R13, RZ, RZ, RZ ;  /* 0x000000ffff0d7224 */ /* 0x000fe400078e00ff */
[----:B------:R-:W-:Y:S02]  /*01a0*/  IMAD.WIDE R2, R9, 0x4, R2 ;  /* 0x0000000409027825 */ /* 0x000fe400078e0202 */
[----:B------:R-:W1:Y:S03]  /*01b0*/  LDC.64 R8, c[0x0][0x218] ;  /* 0x00008600ff087b82 */ /* 0x000e660000000a00 */
[----:B------:R1:W4:Y:S02]  /*01c0*/  @!P0 LDG.E.EL R13, desc[UR4][R2.64] ;  /* 0x00000004020d8981 */ /* 0x000324000c2e1900 */
[----:B-1----:R-:W-:Y:S01]  /*01d0*/  IMAD.WIDE R2, R11, 0x4, R8 ;  /* 0x000000040b027825 */ /* 0x002fe200078e0208 */
[----:B--2---:R-:W-:-:S02]  /*01e0*/  FSETP.GT.AND P3, PT, R15, R0, PT ;  /* 0x000000000f00720b */ /* 0x004fc40003f64000 */
[----:B------:R-:W-:Y:S02]  /*01f0*/  FSETP.NAN.AND P1, PT, R15, R15, PT ;  /* 0x0000000f0f00720b */ /* 0x000fe40003f28000 */
[----:B---3--:R-:W-:-:S09]  /*0200*/  FSETP.NAN.AND P4, PT, R10, R10, PT ;  /* 0x0000000a0a00720b */ /* 0x008fd20003f88000 */
[----:B------:R-:W-:Y:S02]  /*0210*/  @!P3 FSEL R15, R15, R0, P1 ;  /* 0x000000000f0fb208 */ /* 0x000fe40000800000 */
[----:B----4-:R-:W-:Y:S02]  /*0220*/  FSETP.NAN.AND P2, PT, R13, R13, PT ;  /* 0x0000000d0d00720b */ /* 0x010fe40003f48000 */
[----:B------:R-:W-:Y:S02]  /*0230*/  FSETP.GEU.AND P1, PT, R15, R10, PT ;  /* 0x0000000a0f00720b */ /* 0x000fe40003f2e000 */
[----:B------:R-:W-:Y:S02]  /*0240*/  SEL R0, RZ, 0x1, !P3 ;  /* 0x00000001ff007807 */ /* 0x000fe40005800000 */
[----:B------:R-:W-:Y:S02]  /*0250*/  @!P4 FSEL R10, R10, R15, !P1 ;  /* 0x0000000f0a0ac208 */ /* 0x000fe40004800000 */
[----:B------:R-:W-:-:S02]  /*0260*/  SEL R0, R0, 0x2, P1 ;  /* 0x0000000200007807 */ /* 0x000fc40000800000 */
[----:B------:R-:W-:-:S04]  /*0270*/  FSETP.GEU.AND P4, PT, R10, R13, PT ;  /* 0x0000000d0a00720b */ /* 0x000fc80003f8e000 */
[----:B------:R-:W-:Y:S02]  /*0280*/  @!P2 SEL R13, R13, R10, !P4 ;  /* 0x0000000a0d0da207 */ /* 0x000fe40006000000 */
[----:B------:R-:W-:Y:S02]  /*0290*/  IADD3 R4, P2, R11, UR6, RZ ;  /* 0x000000060b047c10 */ /* 0x000fe4000ff5e0ff */
[----:B------:R-:W-:Y:S01]  /*02a0*/  SEL R7, R0, 0x3, P4 ;  /* 0x0000000300077807 */ /* 0x000fe20002000000 */
[----:B------:R1:W-:Y:S01]  /*02b0*/  @!P0 STG.E desc[UR4][R2.64], R13 ;  /* 0x0000000d02008986 */ /* 0x0003e2000c101904 */
[----:B------:R-:W-:Y:S01]  /*02c0*/  LEA.HI.X.SX32 R5, R11, UR7, 0x1, P2 ;  /* 0x000000070b057c11 */ /* 0x000fe200090f0eff */
[----:B------:R-:W-:Y:S08]  /*02d0*/  @P0 EXIT ;  /* 0x000000000000094d */ /* 0x000ff00003800000 */
[----:B------:R-:W-:Y:S01]  /*02e0*/  STG.E.U8 desc[UR4][R4.64], R7 ;  /* 0x0000000704007986 */ /* 0x000fe2000c101104 */
[----:B------:R-:W-:Y:S05]  /*02f0*/  EXIT ;  /* 0x000000000000794d */ /* 0x000fea0003800000 */
.L_x_0:
[----:B------:R-:W-:-:S00]  /*0300*/  BRA `(.L_x_0) ;  /* 0xfffffffc00fc7947 */ /* 0x000fc0000383ffff */
[----:B------:R-:W-:-:S00]  /*0310*/  NOP ;  /* 0x0000000000007918 */ /* 0x000fc00000000000 */
        /* <DEDUP_REMOVED lines=14> */
.L_x_1:


//--------------------- .nv.constant0.triton_poi_fused_max_pool2d_with_indices_49 --------------------------
	.section	.nv.constant0.triton_poi_fused_max_pool2d_with_indices_49,"a",@progbits
	.sectionflags	@""
	.align	4
.nv.constant0.triton_poi_fused_max_pool2d_with_indices_49:
	.zero		556
